//
// Generated by NVIDIA NVVM Compiler
//
// Compiler Build ID: CL-36424714
// Cuda compilation tools, release 13.0, V13.0.88
// Based on NVVM 20.0.0
//

.version 9.0
.target sm_100
.address_size 64

	// .globl	_Z17reduceBlksKernel1PiS_i

.visible .entry _Z17reduceBlksKernel1PiS_i(
	.param .u64 .ptr .align 1 _Z17reduceBlksKernel1PiS_i_param_0,
	.param .u64 .ptr .align 1 _Z17reduceBlksKernel1PiS_i_param_1,
	.param .u32 _Z17reduceBlksKernel1PiS_i_param_2
)
{
	.reg .pred 	%p<6>;
	.reg .b32 	%r<21>;
	.reg .b64 	%rd<11>;

	ld.param.u64 	%rd4, [_Z17reduceBlksKernel1PiS_i_param_0];
	ld.param.u64 	%rd3, [_Z17reduceBlksKernel1PiS_i_param_1];
	ld.param.u32 	%r7, [_Z17reduceBlksKernel1PiS_i_param_2];
	cvta.to.global.u64 	%rd1, %rd4;
	mov.u32 	%r9, %ctaid.x;
	mov.u32 	%r1, %ntid.x;
	mul.lo.s32 	%r10, %r9, %r1;
	shl.b32 	%r2, %r10, 1;
	mov.u32 	%r3, %tid.x;
	shl.b32 	%r11, %r3, 1;
	add.s32 	%r4, %r2, %r11;
	mul.wide.s32 	%rd5, %r4, 4;
	add.s64 	%rd2, %rd1, %rd5;
	mov.b32 	%r20, 1;
$L__BB0_1:
	add.s32 	%r12, %r20, -1;
	and.b32  	%r13, %r12, %r3;
	setp.ne.s32 	%p1, %r13, 0;
	add.s32 	%r14, %r20, %r4;
	setp.ge.s32 	%p2, %r14, %r7;
	or.pred  	%p3, %p1, %p2;
	@%p3 bra 	$L__BB0_3;
	mul.wide.u32 	%rd6, %r20, 4;
	add.s64 	%rd7, %rd2, %rd6;
	ld.global.u32 	%r15, [%rd7];
	ld.global.u32 	%r16, [%rd2];
	add.s32 	%r17, %r16, %r15;
	st.global.u32 	[%rd2], %r17;
$L__BB0_3:
	bar.sync 	0;
	shl.b32 	%r20, %r20, 1;
	setp.le.u32 	%p4, %r20, %r1;
	@%p4 bra 	$L__BB0_1;
	setp.ne.s32 	%p5, %r3, 0;
	@%p5 bra 	$L__BB0_6;
	mul.wide.u32 	%rd8, %r2, 4;
	add.s64 	%rd9, %rd1, %rd8;
	ld.global.u32 	%r18, [%rd9];
	cvta.to.global.u64 	%rd10, %rd3;
	atom.global.add.u32 	%r19, [%rd10], %r18;
$L__BB0_6:
	ret;

}
	// .globl	_Z17reduceBlksKernel2PiS_i
.visible .entry _Z17reduceBlksKernel2PiS_i(
	.param .u64 .ptr .align 1 _Z17reduceBlksKernel2PiS_i_param_0,
	.param .u64 .ptr .align 1 _Z17reduceBlksKernel2PiS_i_param_1,
	.param .u32 _Z17reduceBlksKernel2PiS_i_param_2
)
{
	.reg .pred 	%p<6>;
	.reg .b32 	%r<25>;
	.reg .b64 	%rd<11>;

	ld.param.u64 	%rd3, [_Z17reduceBlksKernel2PiS_i_param_0];
	ld.param.u64 	%rd2, [_Z17reduceBlksKernel2PiS_i_param_1];
	ld.param.u32 	%r9, [_Z17reduceBlksKernel2PiS_i_param_2];
	cvta.to.global.u64 	%rd1, %rd3;
	mov.u32 	%r11, %ctaid.x;
	mov.u32 	%r1, %ntid.x;
	mul.lo.s32 	%r12, %r1, %r11;
	shl.b32 	%r2, %r12, 1;
	mov.u32 	%r3, %tid.x;
	shl.b32 	%r4, %r3, 1;
	mov.b32 	%r24, 1;
$L__BB1_1:
	mad.lo.s32 	%r6, %r4, %r24, %r2;
	add.s32 	%r14, %r24, -1;
	not.b32 	%r15, %r24;
	and.b32  	%r16, %r15, %r14;
	popc.b32 	%r17, %r16;
	shr.u32 	%r18, %r1, %r17;
	setp.ge.u32 	%p1, %r3, %r18;
	add.s32 	%r7, %r6, %r24;
	setp.ge.s32 	%p2, %r7, %r9;
	or.pred  	%p3, %p1, %p2;
	@%p3 bra 	$L__BB1_3;
	mul.wide.s32 	%rd4, %r7, 4;
	add.s64 	%rd5, %rd1, %rd4;
	ld.global.u32 	%r19, [%rd5];
	mul.wide.s32 	%rd6, %r6, 4;
	add.s64 	%rd7, %rd1, %rd6;
	ld.global.u32 	%r20, [%rd7];
	add.s32 	%r21, %r20, %r19;
	st.global.u32 	[%rd7], %r21;
$L__BB1_3:
	bar.sync 	0;
	shl.b32 	%r8, %r24, 1;
	setp.lt.u32 	%p4, %r24, %r1;
	mov.u32 	%r24, %r8;
	@%p4 bra 	$L__BB1_1;
	setp.ne.s32 	%p5, %r3, 0;
	@%p5 bra 	$L__BB1_6;
	mul.wide.s32 	%rd8, %r2, 4;
	add.s64 	%rd9, %rd1, %rd8;
	ld.global.u32 	%r22, [%rd9];
	cvta.to.global.u64 	%rd10, %rd2;
	atom.global.add.u32 	%r23, [%rd10], %r22;
$L__BB1_6:
	ret;

}
	// .globl	_Z17reduceBlksKernel3PiS_i
.visible .entry _Z17reduceBlksKernel3PiS_i(
	.param .u64 .ptr .align 1 _Z17reduceBlksKernel3PiS_i_param_0,
	.param .u64 .ptr .align 1 _Z17reduceBlksKernel3PiS_i_param_1,
	.param .u32 _Z17reduceBlksKernel3PiS_i_param_2
)
{
	.reg .pred 	%p<6>;
	.reg .b32 	%r<18>;
	.reg .b64 	%rd<11>;

	ld.param.u64 	%rd4, [_Z17reduceBlksKernel3PiS_i_param_0];
	ld.param.u64 	%rd3, [_Z17reduceBlksKernel3PiS_i_param_1];
	ld.param.u32 	%r7, [_Z17reduceBlksKernel3PiS_i_param_2];
	cvta.to.global.u64 	%rd1, %rd4;
	mov.u32 	%r8, %ctaid.x;
	mov.u32 	%r17, %ntid.x;
	mul.lo.s32 	%r9, %r17, %r8;
	shl.b32 	%r2, %r9, 1;
	mov.u32 	%r3, %tid.x;
	add.s32 	%r4, %r2, %r3;
	mul.wide.s32 	%rd5, %r4, 4;
	add.s64 	%rd2, %rd1, %rd5;
$L__BB2_1:
	setp.ge.u32 	%p1, %r3, %r17;
	add.s32 	%r10, %r17, %r4;
	setp.ge.s32 	%p2, %r10, %r7;
	or.pred  	%p3, %p1, %p2;
	@%p3 bra 	$L__BB2_3;
	shl.b32 	%r11, %r17, 2;
	cvt.u64.u32 	%rd6, %r11;
	add.s64 	%rd7, %rd2, %rd6;
	ld.global.u32 	%r12, [%rd7];
	ld.global.u32 	%r13, [%rd2];
	add.s32 	%r14, %r13, %r12;
	st.global.u32 	[%rd2], %r14;
$L__BB2_3:
	bar.sync 	0;
	shr.u32 	%r6, %r17, 1;
	setp.gt.u32 	%p4, %r17, 1;
	mov.u32 	%r17, %r6;
	@%p4 bra 	$L__BB2_1;
	setp.ne.s32 	%p5, %r3, 0;
	@%p5 bra 	$L__BB2_6;
	mul.wide.s32 	%rd8, %r2, 4;
	add.s64 	%rd9, %rd1, %rd8;
	ld.global.u32 	%r15, [%rd9];
	cvta.to.global.u64 	%rd10, %rd3;
	atom.global.add.u32 	%r16, [%rd10], %r15;
$L__BB2_6:
	ret;

}


// ===== COMPILED SASS (sm_100) =====

	.target	sm_100

	.elftype	@"ET_EXEC"


//--------------------- .note.nv.tkinfo           --------------------------
	.section	.note.nv.tkinfo,"",@"SHT_NOTE"
	.sectionflags	@"SHF_NOTE_NV_TKINFO"
	.tkinfo
        /*0018*/ 	.word	0x00000002
        /*0030*/ 	.string	""
        /*0030*/ 	.string	"ptxas"
        /*0030*/ 	.string	"Cuda compilation tools, release 13.0, V13.0.88"
        /*0030*/ 	.string	"Build cuda_13.0.r13.0/compiler.36424714_0"
        /*0030*/ 	.string	"-arch sm_100 -m 64 "



//--------------------- .note.nv.cuinfo           --------------------------
	.section	.note.nv.cuinfo,"",@"SHT_NOTE"
	.sectionflags	@"SHF_NOTE_NV_CUINFO"
        /*0018*/ 	.short	0x0002
        /*001a*/ 	.short	0x0064
        /*001c*/ 	.short	0x0082
	.zero		2


//--------------------- .nv.info                  --------------------------
	.section	.nv.info,"",@"SHT_CUDA_INFO"
	.align	4


	//----- nvinfo : EIATTR_REGCOUNT
	.align		4
        /*0000*/ 	.byte	0x04, 0x2f
        /*0002*/ 	.short	(.L_1 - .L_0)
	.align		4
.L_0:
        /*0004*/ 	.word	index@(_Z17reduceBlksKernel1PiS_i)
        /*0008*/ 	.word	0x00000010


	//----- nvinfo : EIATTR_FRAME_SIZE
	.align		4
.L_1:
        /*000c*/ 	.byte	0x04, 0x11
        /*000e*/ 	.short	(.L_3 - .L_2)
	.align		4
.L_2:
        /*0010*/ 	.word	index@(_Z17reduceBlksKernel1PiS_i)
        /*0014*/ 	.word	0x00000000


	//----- nvinfo : EIATTR_REGCOUNT
	.align		4
.L_3:
        /*0018*/ 	.byte	0x04, 0x2f
        /*001a*/ 	.short	(.L_5 - .L_4)
	.align		4
.L_4:
        /*001c*/ 	.word	index@(_Z17reduceBlksKernel2PiS_i)
        /*0020*/ 	.word	0x00000010


	//----- nvinfo : EIATTR_FRAME_SIZE
	.align		4
.L_5:
        /*0024*/ 	.byte	0x04, 0x11
        /*0026*/ 	.short	(.L_7 - .L_6)
	.align		4
.L_6:
        /*0028*/ 	.word	index@(_Z17reduceBlksKernel2PiS_i)
        /*002c*/ 	.word	0x00000000


	//----- nvinfo : EIATTR_REGCOUNT
	.align		4
.L_7:
        /*0030*/ 	.byte	0x04, 0x2f
        /*0032*/ 	.short	(.L_9 - .L_8)
	.align		4
.L_8:
        /*0034*/ 	.word	index@(_Z17reduceBlksKernel3PiS_i)
        /*0038*/ 	.word	0x0000000e


	//----- nvinfo : EIATTR_FRAME_SIZE
	.align		4
.L_9:
        /*003c*/ 	.byte	0x04, 0x11
        /*003e*/ 	.short	(.L_11 - .L_10)
	.align		4
.L_10:
        /*0040*/ 	.word	index@(_Z17reduceBlksKernel3PiS_i)
        /*0044*/ 	.word	0x00000000


	//----- nvinfo : EIATTR_MIN_STACK_SIZE
	.align		4
.L_11:
        /*0048*/ 	.byte	0x04, 0x12
        /*004a*/ 	.short	(.L_13 - .L_12)
	.align		4
.L_12:
        /*004c*/ 	.word	index@(_Z17reduceBlksKernel3PiS_i)
        /*0050*/ 	.word	0x00000000


	//----- nvinfo : EIATTR_MIN_STACK_SIZE
	.align		4
.L_13:
        /*0054*/ 	.byte	0x04, 0x12
        /*0056*/ 	.short	(.L_15 - .L_14)
	.align		4
.L_14:
        /*0058*/ 	.word	index@(_Z17reduceBlksKernel2PiS_i)
        /*005c*/ 	.word	0x00000000


	//----- nvinfo : EIATTR_MIN_STACK_SIZE
	.align		4
.L_15:
        /*0060*/ 	.byte	0x04, 0x12
        /*0062*/ 	.short	(.L_17 - .L_16)
	.align		4
.L_16:
        /*0064*/ 	.word	index@(_Z17reduceBlksKernel1PiS_i)
        /*0068*/ 	.word	0x00000000
.L_17:


//--------------------- .nv.compat                --------------------------
	.section	.nv.compat,"",@"SHT_CUDA_COMPAT_INFO"
	.align	4
        /*0000*/ 	.byte	0x02, 0x09, 0x00, 0x00, 0x02, 0x02, 0x01, 0x00, 0x02, 0x05, 0x05, 0x00, 0x03, 0x07, 0x01, 0x01
        /*0010*/ 	.byte	0x02, 0x03, 0x00, 0x00, 0x02, 0x06, 0x01, 0x00, 0x04, 0x0b, 0x08, 0x00, 0x09, 0x00, 0x00, 0x00
        /*0020*/ 	.byte	0x00, 0x00, 0x00, 0x00


//--------------------- .nv.info._Z17reduceBlksKernel3PiS_i --------------------------
	.section	.nv.info._Z17reduceBlksKernel3PiS_i,"",@"SHT_CUDA_INFO"
	.sectionflags	@""
	.align	4


	//----- nvinfo : EIATTR_CUDA_API_VERSION
	.align		4
        /*0000*/ 	.byte	0x04, 0x37
        /*0002*/ 	.short	(.L_19 - .L_18)
.L_18:
        /*0004*/ 	.word	0x00000082


	//----- nvinfo : EIATTR_KPARAM_INFO
	.align		4
.L_19:
        /*0008*/ 	.byte	0x04, 0x17
        /*000a*/ 	.short	(.L_21 - .L_20)
.L_20:
        /*000c*/ 	.word	0x00000000
        /*0010*/ 	.short	0x0002
        /*0012*/ 	.short	0x0010
        /*0014*/ 	.byte	0x00, 0xf0, 0x11, 0x00


	//----- nvinfo : EIATTR_KPARAM_INFO
	.align		4
.L_21:
        /*0018*/ 	.byte	0x04, 0x17
        /*001a*/ 	.short	(.L_23 - .L_22)
.L_22:
        /*001c*/ 	.word	0x00000000
        /*0020*/ 	.short	0x0001
        /*0022*/ 	.short	0x0008
        /*0024*/ 	.byte	0x00, 0xf5, 0x21, 0x00


	//----- nvinfo : EIATTR_KPARAM_INFO
	.align		4
.L_23:
        /*0028*/ 	.byte	0x04, 0x17
        /*002a*/ 	.short	(.L_25 - .L_24)
.L_24:
        /*002c*/ 	.word	0x00000000
        /*0030*/ 	.short	0x0000
        /*0032*/ 	.short	0x0000
        /*0034*/ 	.byte	0x00, 0xf5, 0x21, 0x00


	//----- nvinfo : EIATTR_SPARSE_MMA_MASK
	.align		4
.L_25:
        /*0038*/ 	.byte	0x03, 0x50
        /*003a*/ 	.short	0x0000


	//----- nvinfo : EIATTR_MAXREG_COUNT
	.align		4
        /*003c*/ 	.byte	0x03, 0x1b
        /*003e*/ 	.short	0x00ff


	//----- nvinfo : EIATTR_NUM_BARRIERS
	.align		4
        /*0040*/ 	.byte	0x02, 0x4c
        /*0042*/ 	.byte	0x01
	.zero		1


	//----- nvinfo : EIATTR_MERCURY_ISA_VERSION
	.align		4
        /*0044*/ 	.byte	0x03, 0x5f
        /*0046*/ 	.short	0x0101


	//----- nvinfo : EIATTR_VRC_CTA_INIT_COUNT
	.align		4
        /*0048*/ 	.byte	0x02, 0x4a
	.zero		1
	.zero		1


	//----- nvinfo : EIATTR_EXIT_INSTR_OFFSETS
	.align		4
        /*004c*/ 	.byte	0x04, 0x1c
        /*004e*/ 	.short	(.L_27 - .L_26)


	//   ....[0]....
.L_26:
        /*0050*/ 	.word	0x000001c0


	//   ....[1]....
        /*0054*/ 	.word	0x00000220


	//----- nvinfo : EIATTR_CRS_STACK_SIZE
	.align		4
.L_27:
        /*0058*/ 	.byte	0x04, 0x1e
        /*005a*/ 	.short	(.L_29 - .L_28)
.L_28:
        /*005c*/ 	.word	0x00000000


	//----- nvinfo : EIATTR_CBANK_PARAM_SIZE
	.align		4
.L_29:
        /*0060*/ 	.byte	0x03, 0x19
        /*0062*/ 	.short	0x0014


	//----- nvinfo : EIATTR_PARAM_CBANK
	.align		4
        /*0064*/ 	.byte	0x04, 0x0a
        /*0066*/ 	.short	(.L_31 - .L_30)
	.align		4
.L_30:
        /*0068*/ 	.word	index@(.nv.constant0._Z17reduceBlksKernel3PiS_i)
        /*006c*/ 	.short	0x0380
        /*006e*/ 	.short	0x0014


	//----- nvinfo : EIATTR_SW_WAR
	.align		4
.L_31:
        /*0070*/ 	.byte	0x04, 0x36
        /*0072*/ 	.short	(.L_33 - .L_32)
.L_32:
        /*0074*/ 	.word	0x00000008
.L_33:


//--------------------- .nv.info._Z17reduceBlksKernel2PiS_i --------------------------
	.section	.nv.info._Z17reduceBlksKernel2PiS_i,"",@"SHT_CUDA_INFO"
	.sectionflags	@""
	.align	4


	//----- nvinfo : EIATTR_CUDA_API_VERSION
	.align		4
        /*0000*/ 	.byte	0x04, 0x37
        /*0002*/ 	.short	(.L_35 - .L_34)
.L_34:
        /*0004*/ 	.word	0x00000082


	//----- nvinfo : EIATTR_KPARAM_INFO
	.align		4
.L_35:
        /*0008*/ 	.byte	0x04, 0x17
        /*000a*/ 	.short	(.L_37 - .L_36)
.L_36:
        /*000c*/ 	.word	0x00000000
        /*0010*/ 	.short	0x0002
        /*0012*/ 	.short	0x0010
        /*0014*/ 	.byte	0x00, 0xf0, 0x11, 0x00


	//----- nvinfo : EIATTR_KPARAM_INFO
	.align		4
.L_37:
        /*0018*/ 	.byte	0x04, 0x17
        /*001a*/ 	.short	(.L_39 - .L_38)
.L_38:
        /*001c*/ 	.word	0x00000000
        /*0020*/ 	.short	0x0001
        /*0022*/ 	.short	0x0008
        /*0024*/ 	.byte	0x00, 0xf5, 0x21, 0x00


	//----- nvinfo : EIATTR_KPARAM_INFO
	.align		4
.L_39:
        /*0028*/ 	.byte	0x04, 0x17
        /*002a*/ 	.short	(.L_41 - .L_40)
.L_40:
        /*002c*/ 	.word	0x00000000
        /*0030*/ 	.short	0x0000
        /*0032*/ 	.short	0x0000
        /*0034*/ 	.byte	0x00, 0xf5, 0x21, 0x00


	//----- nvinfo : EIATTR_SPARSE_MMA_MASK
	.align		4
.L_41:
        /*0038*/ 	.byte	0x03, 0x50
        /*003a*/ 	.short	0x0000


	//----- nvinfo : EIATTR_MAXREG_COUNT
	.align		4
        /*003c*/ 	.byte	0x03, 0x1b
        /*003e*/ 	.short	0x00ff


	//----- nvinfo : EIATTR_NUM_BARRIERS
	.align		4
        /*0040*/ 	.byte	0x02, 0x4c
        /*0042*/ 	.byte	0x01
	.zero		1


	//----- nvinfo : EIATTR_MERCURY_ISA_VERSION
	.align		4
        /*0044*/ 	.byte	0x03, 0x5f
        /*0046*/ 	.short	0x0101


	//----- nvinfo : EIATTR_VRC_CTA_INIT_COUNT
	.align		4
        /*0048*/ 	.byte	0x02, 0x4a
	.zero		1
	.zero		1


	//----- nvinfo : EIATTR_EXIT_INSTR_OFFSETS
	.align		4
        /*004c*/ 	.byte	0x04, 0x1c
        /*004e*/ 	.short	(.L_43 - .L_42)


	//   ....[0]....
.L_42:
        /*0050*/ 	.word	0x00000210


	//   ....[1]....
        /*0054*/ 	.word	0x00000270


	//----- nvinfo : EIATTR_CRS_STACK_SIZE
	.align		4
.L_43:
        /*0058*/ 	.byte	0x04, 0x1e
        /*005a*/ 	.short	(.L_45 - .L_44)
.L_44:
        /*005c*/ 	.word	0x00000000


	//----- nvinfo : EIATTR_CBANK_PARAM_SIZE
	.align		4
.L_45:
        /*0060*/ 	.byte	0x03, 0x19
        /*0062*/ 	.short	0x0014


	//----- nvinfo : EIATTR_PARAM_CBANK
	.align		4
        /*0064*/ 	.byte	0x04, 0x0a
        /*0066*/ 	.short	(.L_47 - .L_46)
	.align		4
.L_46:
        /*0068*/ 	.word	index@(.nv.constant0._Z17reduceBlksKernel2PiS_i)
        /*006c*/ 	.short	0x0380
        /*006e*/ 	.short	0x0014


	//----- nvinfo : EIATTR_SW_WAR
	.align		4
.L_47:
        /*0070*/ 	.byte	0x04, 0x36
        /*0072*/ 	.short	(.L_49 - .L_48)
.L_48:
        /*0074*/ 	.word	0x00000008
.L_49:


//--------------------- .nv.info._Z17reduceBlksKernel1PiS_i --------------------------
	.section	.nv.info._Z17reduceBlksKernel1PiS_i,"",@"SHT_CUDA_INFO"
	.sectionflags	@""
	.align	4


	//----- nvinfo : EIATTR_CUDA_API_VERSION
	.align		4
        /*0000*/ 	.byte	0x04, 0x37
        /*0002*/ 	.short	(.L_51 - .L_50)
.L_50:
        /*0004*/ 	.word	0x00000082


	//----- nvinfo : EIATTR_KPARAM_INFO
	.align		4
.L_51:
        /*0008*/ 	.byte	0x04, 0x17
        /*000a*/ 	.short	(.L_53 - .L_52)
.L_52:
        /*000c*/ 	.word	0x00000000
        /*0010*/ 	.short	0x0002
        /*0012*/ 	.short	0x0010
        /*0014*/ 	.byte	0x00, 0xf0, 0x11, 0x00


	//----- nvinfo : EIATTR_KPARAM_INFO
	.align		4
.L_53:
        /*0018*/ 	.byte	0x04, 0x17
        /*001a*/ 	.short	(.L_55 - .L_54)
.L_54:
        /*001c*/ 	.word	0x00000000
        /*0020*/ 	.short	0x0001
        /*0022*/ 	.short	0x0008
        /*0024*/ 	.byte	0x00, 0xf5, 0x21, 0x00


	//----- nvinfo : EIATTR_KPARAM_INFO
	.align		4
.L_55:
        /*0028*/ 	.byte	0x04, 0x17
        /*002a*/ 	.short	(.L_57 - .L_56)
.L_56:
        /*002c*/ 	.word	0x00000000
        /*0030*/ 	.short	0x0000
        /*0032*/ 	.short	0x0000
        /*0034*/ 	.byte	0x00, 0xf5, 0x21, 0x00


	//----- nvinfo : EIATTR_SPARSE_MMA_MASK
	.align		4
.L_57:
        /*0038*/ 	.byte	0x03, 0x50
        /*003a*/ 	.short	0x0000


	//----- nvinfo : EIATTR_MAXREG_COUNT
	.align		4
        /*003c*/ 	.byte	0x03, 0x1b
        /*003e*/ 	.short	0x00ff


	//----- nvinfo : EIATTR_NUM_BARRIERS
	.align		4
        /*0040*/ 	.byte	0x02, 0x4c
        /*0042*/ 	.byte	0x01
	.zero		1


	//----- nvinfo : EIATTR_MERCURY_ISA_VERSION
	.align		4
        /*0044*/ 	.byte	0x03, 0x5f
        /*0046*/ 	.short	0x0101


	//----- nvinfo : EIATTR_VRC_CTA_INIT_COUNT
	.align		4
        /*0048*/ 	.byte	0x02, 0x4a
	.zero		1
	.zero		1


	//----- nvinfo : EIATTR_EXIT_INSTR_OFFSETS
	.align		4
        /*004c*/ 	.byte	0x04, 0x1c
        /*004e*/ 	.short	(.L_59 - .L_58)


	//   ....[0]....
.L_58:
        /*0050*/ 	.word	0x000001d0


	//   ....[1]....
        /*0054*/ 	.word	0x00000230


	//----- nvinfo : EIATTR_CRS_STACK_SIZE
	.align		4
.L_59:
        /*0058*/ 	.byte	0x04, 0x1e
        /*005a*/ 	.short	(.L_61 - .L_60)
.L_60:
        /*005c*/ 	.word	0x00000000


	//----- nvinfo : EIATTR_CBANK_PARAM_SIZE
	.align		4
.L_61:
        /*0060*/ 	.byte	0x03, 0x19
        /*0062*/ 	.short	0x0014


	//----- nvinfo : EIATTR_PARAM_CBANK
	.align		4
        /*0064*/ 	.byte	0x04, 0x0a
        /*0066*/ 	.short	(.L_63 - .L_62)
	.align		4
.L_62:
        /*0068*/ 	.word	index@(.nv.constant0._Z17reduceBlksKernel1PiS_i)
        /*006c*/ 	.short	0x0380
        /*006e*/ 	.short	0x0014


	//----- nvinfo : EIATTR_SW_WAR
	.align		4
.L_63:
        /*0070*/ 	.byte	0x04, 0x36
        /*0072*/ 	.short	(.L_65 - .L_64)
.L_64:
        /*0074*/ 	.word	0x00000008
.L_65:


//--------------------- .nv.callgraph             --------------------------
	.section	.nv.callgraph,"",@"SHT_CUDA_CALLGRAPH"
	.align	4
	.sectionentsize	8
	.align		4
        /*0000*/ 	.word	0x00000000
	.align		4
        /*0004*/ 	.word	0xffffffff
	.align		4
        /*0008*/ 	.word	0x00000000
	.align		4
        /*000c*/ 	.word	0xfffffffe
	.align		4
        /*0010*/ 	.word	0x00000000
	.align		4
        /*0014*/ 	.word	0xfffffffd
	.align		4
        /*0018*/ 	.word	0x00000000
	.align		4
        /*001c*/ 	.word	0xfffffffc


//--------------------- .text._Z17reduceBlksKernel3PiS_i --------------------------
	.section	.text._Z17reduceBlksKernel3PiS_i,"ax",@progbits
	.align	128
        .global         _Z17reduceBlksKernel3PiS_i
        .type           _Z17reduceBlksKernel3PiS_i,@function
        .size           _Z17reduceBlksKernel3PiS_i,(.L_x_12 - _Z17reduceBlksKernel3PiS_i)
        .other          _Z17reduceBlksKernel3PiS_i,@"STO_CUDA_ENTRY STV_DEFAULT"
_Z17reduceBlksKernel3PiS_i:
.text._Z17reduceBlksKernel3PiS_i:
[----:B------:R-:W-:Y:S08]  /*0000*/  LDC R1, c[0x0][0x37c] ;  /* 0x0000df00ff017b82 */ /* 0x000ff00000000800 */
[----:B------:R-:W0:Y:S01]  /*0010*/  S2UR UR6, SR_CTAID.X ;  /* 0x00000000000679c3 */ /* 0x000e220000002500 */
[----:B------:R-:W1:Y:S01]  /*0020*/  S2R R8, SR_TID.X ;  /* 0x0000000000087919 */ /* 0x000e620000002100 */
[----:B------:R-:W2:Y:S06]  /*0030*/  LDCU.64 UR4, c[0x0][0x358] ;  /* 0x00006b00ff0477ac */ /* 0x000eac0008000a00 */
[----:B------:R-:W0:Y:S08]  /*0040*/  LDC R6, c[0x0][0x360] ;  /* 0x0000d800ff067b82 */ /* 0x000e300000000800 */
[----:B------:R-:W3:Y:S01]  /*0050*/  LDC.64 R2, c[0x0][0x380] ;  /* 0x0000e000ff027b82 */ /* 0x000ee20000000a00 */
[----:B0-----:R-:W-:Y:S01]  /*0060*/  IMAD R0, R6, UR6, RZ ;  /* 0x0000000606007c24 */ /* 0x001fe2000f8e02ff */
[----:B------:R-:W0:Y:S03]  /*0070*/  LDCU UR6, c[0x0][0x390] ;  /* 0x00007200ff0677ac */ /* 0x000e260008000800 */
[----:B------:R-:W-:-:S04]  /*0080*/  IMAD.SHL.U32 R7, R0, 0x2, RZ ;  /* 0x0000000200077824 */ /* 0x000fc800078e00ff */
[----:B-1----:R-:W-:-:S04]  /*0090*/  IMAD.IADD R9, R7, 0x1, R8 ;  /* 0x0000000107097824 */ /* 0x002fc800078e0208 */
[----:B--23--:R-:W-:-:S07]  /*00a0*/  IMAD.WIDE R2, R9, 0x4, R2 ;  /* 0x0000000409027825 */ /* 0x00cfce00078e0202 */
.L_x_2:
[----:B------:R-:W-:Y:S01]  /*00b0*/  IADD3 R0, PT, PT, R9, R6, RZ ;  /* 0x0000000609007210 */ /* 0x000fe20007ffe0ff */
[----:B------:R-:W-:Y:S03]  /*00c0*/  BSSY.RECONVERGENT B0, `(.L_x_0) ;  /* 0x000000a000007945 */ /* 0x000fe60003800200 */
[----:B0-----:R-:W-:-:S04]  /*00d0*/  ISETP.GE.AND P0, PT, R0, UR6, PT ;  /* 0x0000000600007c0c */ /* 0x001fc8000bf06270 */
[----:B------:R-:W-:-:S13]  /*00e0*/  ISETP.GE.U32.OR P0, PT, R8, R6, P0 ;  /* 0x000000060800720c */ /* 0x000fda0000706470 */
[----:B------:R-:W-:Y:S05]  /*00f0*/  @P0 BRA `(.L_x_1) ;  /* 0x0000000000180947 */ /* 0x000fea0003800000 */
[----:B------:R-:W-:Y:S01]  /*0100*/  LEA R4, P0, R6, R2, 0x2 ;  /* 0x0000000206047211 */ /* 0x000fe200078010ff */
[----:B------:R-:W2:Y:S04]  /*0110*/  LDG.E R11, desc[UR4][R2.64] ;  /* 0x00000004020b7981 */ /* 0x000ea8000c1e1900 */
[----:B------:R-:W-:-:S05]  /*0120*/  IMAD.X R5, RZ, RZ, R3, P0 ;  /* 0x000000ffff057224 */ /* 0x000fca00000e0603 */
[----:B------:R-:W2:Y:S02]  /*0130*/  LDG.E R4, desc[UR4][R4.64] ;  /* 0x0000000404047981 */ /* 0x000ea4000c1e1900 */
[----:B--2---:R-:W-:-:S05]  /*0140*/  IADD3 R11, PT, PT, R4, R11, RZ ;  /* 0x0000000b040b7210 */ /* 0x004fca0007ffe0ff */
[----:B------:R0:W-:Y:S02]  /*0150*/  STG.E desc[UR4][R2.64], R11 ;  /* 0x0000000b02007986 */ /* 0x0001e4000c101904 */
.L_x_1:
[----:B------:R-:W-:Y:S05]  /*0160*/  BSYNC.RECONVERGENT B0 ;  /* 0x0000000000007941 */ /* 0x000fea0003800200 */
.L_x_0:
[----:B------:R-:W-:Y:S01]  /*0170*/  BAR.SYNC.DEFER_BLOCKING 0x0 ;  /* 0x0000000000007b1d */ /* 0x000fe20000010000 */
[----:B------:R-:W-:Y:S02]  /*0180*/  ISETP.GT.U32.AND P0, PT, R6, 0x1, PT ;  /* 0x000000010600780c */ /* 0x000fe40003f04070 */
[----:B------:R-:W-:-:S11]  /*0190*/  SHF.R.U32.HI R6, RZ, 0x1, R6 ;  /* 0x00000001ff067819 */ /* 0x000fd60000011606 */
[----:B------:R-:W-:Y:S05]  /*01a0*/  @P0 BRA `(.L_x_2) ;  /* 0xfffffffc00c00947 */ /* 0x000fea000383ffff */
[----:B------:R-:W-:-:S13]  /*01b0*/  ISETP.NE.AND P0, PT, R8, RZ, PT ;  /* 0x000000ff0800720c */ /* 0x000fda0003f05270 */
[----:B------:R-:W-:Y:S05]  /*01c0*/  @P0 EXIT ;  /* 0x000000000000094d */ /* 0x000fea0003800000 */
[----:B0-----:R-:W0:Y:S02]  /*01d0*/  LDC.64 R2, c[0x0][0x380] ;  /* 0x0000e000ff027b82 */ /* 0x001e240000000a00 */
[----:B0-----:R-:W-:-:S06]  /*01e0*/  IMAD.WIDE R2, R7, 0x4, R2 ;  /* 0x0000000407027825 */ /* 0x001fcc00078e0202 */
[----:B------:R-:W2:Y:S01]  /*01f0*/  LDG.E R3, desc[UR4][R2.64] ;  /* 0x0000000402037981 */ /* 0x000ea2000c1e1900 */
[----:B------:R-:W2:Y:S03]  /*0200*/  LDC.64 R4, c[0x0][0x388] ;  /* 0x0000e200ff047b82 */ /* 0x000ea60000000a00 */
[----:B--2---:R-:W-:Y:S01]  /*0210*/  REDG.E.ADD.STRONG.GPU desc[UR4][R4.64], R3 ;  /* 0x000000030400798e */ /* 0x004fe2000c12e104 */
[----:B------:R-:W-:Y:S05]  /*0220*/  EXIT ;  /* 0x000000000000794d */ /* 0x000fea0003800000 */
.L_x_3:
[----:B------:R-:W-:-:S00]  /*0230*/  BRA `(.L_x_3) ;  /* 0xfffffffc00fc7947 */ /* 0x000fc0000383ffff */
[----:B------:R-:W-:-:S00]  /*0240*/  NOP ;  /* 0x0000000000007918 */ /* 0x000fc00000000000 */
        /* <DEDUP_REMOVED lines=11> */
.L_x_12:


//--------------------- .text._Z17reduceBlksKernel2PiS_i --------------------------
	.section	.text._Z17reduceBlksKernel2PiS_i,"ax",@progbits
	.align	128
        .global         _Z17reduceBlksKernel2PiS_i
        .type           _Z17reduceBlksKernel2PiS_i,@function
        .size           _Z17reduceBlksKernel2PiS_i,(.L_x_13 - _Z17reduceBlksKernel2PiS_i)
        .other          _Z17reduceBlksKernel2PiS_i,@"STO_CUDA_ENTRY STV_DEFAULT"
_Z17reduceBlksKernel2PiS_i:
.text._Z17reduceBlksKernel2PiS_i:
[----:B------:R-:W-:Y:S01]  /*0000*/  LDC R1, c[0x0][0x37c] ;  /* 0x0000df00ff017b82 */ /* 0x000fe20000000800 */
[----:B------:R-:W0:Y:S07]  /*0010*/  S2R R13, SR_TID.X ;  /* 0x00000000000d7919 */ /* 0x000e2e0000002100 */
[----:B------:R-:W1:Y:S01]  /*0020*/  S2UR UR6, SR_CTAID.X ;  /* 0x00000000000679c3 */ /* 0x000e620000002500 */
[----:B------:R-:W-:Y:S01]  /*0030*/  IMAD.MOV.U32 R10, RZ, RZ, 0x1 ;  /* 0x00000001ff0a7424 */ /* 0x000fe200078e00ff */
[----:B------:R-:W2:Y:S01]  /*0040*/  LDCU.64 UR4, c[0x0][0x358] ;  /* 0x00006b00ff0477ac */ /* 0x000ea20008000a00 */
[----:B------:R-:W3:Y:S05]  /*0050*/  LDCU UR7, c[0x0][0x390] ;  /* 0x00007200ff0777ac */ /* 0x000eea0008000800 */
[----:B------:R-:W1:Y:S08]  /*0060*/  LDC R12, c[0x0][0x360] ;  /* 0x0000d800ff0c7b82 */ /* 0x000e700000000800 */
[----:B------:R-:W4:Y:S01]  /*0070*/  LDC.64 R2, c[0x0][0x380] ;  /* 0x0000e000ff027b82 */ /* 0x000f220000000a00 */
[----:B0-----:R-:W-:Y:S01]  /*0080*/  SHF.L.U32 R8, R13, 0x1, RZ ;  /* 0x000000010d087819 */ /* 0x001fe200000006ff */
[----:B-1----:R-:W-:-:S04]  /*0090*/  IMAD R0, R12, UR6, RZ ;  /* 0x000000060c007c24 */ /* 0x002fc8000f8e02ff */
[----:B--23--:R-:W-:-:S07]  /*00a0*/  IMAD.SHL.U32 R9, R0, 0x2, RZ ;  /* 0x0000000200097824 */ /* 0x00cfce00078e00ff */
.L_x_6:
[----:B------:R-:W-:Y:S01]  /*00b0*/  IADD3 R5, PT, PT, R10, -0x1, RZ ;  /* 0xffffffff0a057810 */ /* 0x000fe20007ffe0ff */
[----:B0-----:R-:W-:Y:S01]  /*00c0*/  IMAD R7, R8, R10, R9 ;  /* 0x0000000a08077224 */ /* 0x001fe200078e0209 */
[----:B------:R-:W-:Y:S02]  /*00d0*/  BSSY.RECONVERGENT B0, `(.L_x_4) ;  /* 0x000000e000007945 */ /* 0x000fe40003800200 */
[----:B------:R-:W-:Y:S01]  /*00e0*/  LOP3.LUT R5, R10, R5, RZ, 0xc, !PT ;  /* 0x000000050a057212 */ /* 0x000fe200078e0cff */
[----:B------:R-:W-:-:S05]  /*00f0*/  IMAD.IADD R11, R7, 0x1, R10 ;  /* 0x00000001070b7824 */ /* 0x000fca00078e020a */
[----:B------:R-:W0:Y:S01]  /*0100*/  POPC R5, R5 ;  /* 0x0000000500057309 */ /* 0x000e220000000000 */
[----:B------:R-:W-:Y:S02]  /*0110*/  ISETP.GE.AND P0, PT, R11, UR7, PT ;  /* 0x000000070b007c0c */ /* 0x000fe4000bf06270 */
[----:B0-----:R-:W-:-:S04]  /*0120*/  SHF.R.U32.HI R0, RZ, R5, R12 ;  /* 0x00000005ff007219 */ /* 0x001fc8000001160c */
[----:B------:R-:W-:-:S13]  /*0130*/  ISETP.GE.U32.OR P0, PT, R13, R0, P0 ;  /* 0x000000000d00720c */ /* 0x000fda0000706470 */
[----:B------:R-:W-:Y:S05]  /*0140*/  @P0 BRA `(.L_x_5) ;  /* 0x0000000000180947 */ /* 0x000fea0003800000 */
[----:B----4-:R-:W-:-:S04]  /*0150*/  IMAD.WIDE R4, R11, 0x4, R2 ;  /* 0x000000040b047825 */ /* 0x010fc800078e0202 */
[----:B------:R-:W-:Y:S02]  /*0160*/  IMAD.WIDE R6, R7, 0x4, R2 ;  /* 0x0000000407067825 */ /* 0x000fe400078e0202 */
[----:B------:R-:W2:Y:S04]  /*0170*/  LDG.E R4, desc[UR4][R4.64] ;  /* 0x0000000404047981 */ /* 0x000ea8000c1e1900 */
[----:B------:R-:W2:Y:S02]  /*0180*/  LDG.E R11, desc[UR4][R6.64] ;  /* 0x00000004060b7981 */ /* 0x000ea4000c1e1900 */
[----:B--2---:R-:W-:-:S05]  /*0190*/  IADD3 R11, PT, PT, R4, R11, RZ ;  /* 0x0000000b040b7210 */ /* 0x004fca0007ffe0ff */
[----:B------:R0:W-:Y:S02]  /*01a0*/  STG.E desc[UR4][R6.64], R11 ;  /* 0x0000000b06007986 */ /* 0x0001e4000c101904 */
.L_x_5:
[----:B------:R-:W-:Y:S05]  /*01b0*/  BSYNC.RECONVERGENT B0 ;  /* 0x0000000000007941 */ /* 0x000fea0003800200 */
.L_x_4:
[----:B------:R-:W-:Y:S01]  /*01c0*/  BAR.SYNC.DEFER_BLOCKING 0x0 ;  /* 0x0000000000007b1d */ /* 0x000fe20000010000 */
[C---:B------:R-:W-:Y:S01]  /*01d0*/  ISETP.GE.U32.AND P0, PT, R10.reuse, R12, PT ;  /* 0x0000000c0a00720c */ /* 0x040fe20003f06070 */
[----:B------:R-:W-:-:S12]  /*01e0*/  IMAD.SHL.U32 R10, R10, 0x2, RZ ;  /* 0x000000020a0a7824 */ /* 0x000fd800078e00ff */
[----:B------:R-:W-:Y:S05]  /*01f0*/  @!P0 BRA `(.L_x_6) ;  /* 0xfffffffc00ac8947 */ /* 0x000fea000383ffff */
[----:B------:R-:W-:-:S13]  /*0200*/  ISETP.NE.AND P0, PT, R13, RZ, PT ;  /* 0x000000ff0d00720c */ /* 0x000fda0003f05270 */
[----:B------:R-:W-:Y:S05]  /*0210*/  @P0 EXIT ;  /* 0x000000000000094d */ /* 0x000fea0003800000 */
[----:B----4-:R-:W1:Y:S02]  /*0220*/  LDC.64 R2, c[0x0][0x380] ;  /* 0x0000e000ff027b82 */ /* 0x010e640000000a00 */
[----:B-1----:R-:W-:-:S06]  /*0230*/  IMAD.WIDE R2, R9, 0x4, R2 ;  /* 0x0000000409027825 */ /* 0x002fcc00078e0202 */
[----:B------:R-:W2:Y:S01]  /*0240*/  LDG.E R3, desc[UR4][R2.64] ;  /* 0x0000000402037981 */ /* 0x000ea2000c1e1900 */
[----:B------:R-:W2:Y:S03]  /*0250*/  LDC.64 R4, c[0x0][0x388] ;  /* 0x0000e200ff047b82 */ /* 0x000ea60000000a00 */
[----:B--2---:R-:W-:Y:S01]  /*0260*/  REDG.E.ADD.STRONG.GPU desc[UR4][R4.64], R3 ;  /* 0x000000030400798e */ /* 0x004fe2000c12e104 */
[----:B------:R-:W-:Y:S05]  /*0270*/  EXIT ;  /* 0x000000000000794d */ /* 0x000fea0003800000 */
.L_x_7:
        /* <DEDUP_REMOVED lines=16> */
.L_x_13:


//--------------------- .text._Z17reduceBlksKernel1PiS_i --------------------------
	.section	.text._Z17reduceBlksKernel1PiS_i,"ax",@progbits
	.align	128
        .global         _Z17reduceBlksKernel1PiS_i
        .type           _Z17reduceBlksKernel1PiS_i,@function
        .size           _Z17reduceBlksKernel1PiS_i,(.L_x_14 - _Z17reduceBlksKernel1PiS_i)
        .other          _Z17reduceBlksKernel1PiS_i,@"STO_CUDA_ENTRY STV_DEFAULT"
_Z17reduceBlksKernel1PiS_i:
.text._Z17reduceBlksKernel1PiS_i:
[----:B------:R-:W-:Y:S08]  /*0000*/  LDC R1, c[0x0][0x37c] ;  /* 0x0000df00ff017b82 */ /* 0x000ff00000000800 */
[----:B------:R-:W0:Y:S01]  /*0010*/  S2UR UR6, SR_CTAID.X ;  /* 0x00000000000679c3 */ /* 0x000e220000002500 */
[----:B------:R-:W1:Y:S01]  /*0020*/  S2R R6, SR_TID.X ;  /* 0x0000000000067919 */ /* 0x000e620000002100 */
[----:B------:R-:W2:Y:S06]  /*0030*/  LDCU.64 UR4, c[0x0][0x358] ;  /* 0x00006b00ff0477ac */ /* 0x000eac0008000a00 */
[----:B------:R-:W0:Y:S08]  /*0040*/  LDC R13, c[0x0][0x360] ;  /* 0x0000d800ff0d7b82 */ /* 0x000e300000000800 */
[----:B------:R-:W3:Y:S01]  /*0050*/  LDC.64 R2, c[0x0][0x380] ;  /* 0x0000e000ff027b82 */ /* 0x000ee20000000a00 */
[----:B0-----:R-:W-:Y:S01]  /*0060*/  IMAD R0, R13, UR6, RZ ;  /* 0x000000060d007c24 */ /* 0x001fe2000f8e02ff */
[----:B------:R-:W0:Y:S04]  /*0070*/  LDCU UR6, c[0x0][0x390] ;  /* 0x00007200ff0677ac */ /* 0x000e280008000800 */
[----:B------:R-:W-:Y:S01]  /*0080*/  SHF.L.U32 R7, R0, 0x1, RZ ;  /* 0x0000000100077819 */ /* 0x000fe200000006ff */
[----:B------:R-:W-:-:S03]  /*0090*/  IMAD.MOV.U32 R0, RZ, RZ, 0x1 ;  /* 0x00000001ff007424 */ /* 0x000fc600078e00ff */
[----:B-1----:R-:W-:-:S05]  /*00a0*/  LEA R9, R6, R7, 0x1 ;  /* 0x0000000706097211 */ /* 0x002fca00078e08ff */
[----:B--23--:R-:W-:-:S07]  /*00b0*/  IMAD.WIDE R2, R9, 0x4, R2 ;  /* 0x0000000409027825 */ /* 0x00cfce00078e0202 */
.L_x_10:
[----:B------:R-:W-:Y:S01]  /*00c0*/  IADD3 R4, PT, PT, R0, -0x1, RZ ;  /* 0xffffffff00047810 */ /* 0x000fe20007ffe0ff */
[----:B------:R-:W-:Y:S01]  /*00d0*/  IMAD.IADD R5, R9, 0x1, R0 ;  /* 0x0000000109057824 */ /* 0x000fe200078e0200 */
[----:B------:R-:W-:Y:S02]  /*00e0*/  BSSY.RECONVERGENT B0, `(.L_x_8) ;  /* 0x0000009000007945 */ /* 0x000fe40003800200 */
[----:B------:R-:W-:-:S04]  /*00f0*/  LOP3.LUT P0, RZ, R4, R6, RZ, 0xc0, !PT ;  /* 0x0000000604ff7212 */ /* 0x000fc8000780c0ff */
[----:B0-----:R-:W-:-:S13]  /*0100*/  ISETP.GE.OR P0, PT, R5, UR6, P0 ;  /* 0x0000000605007c0c */ /* 0x001fda0008706670 */
[----:B------:R-:W-:Y:S05]  /*0110*/  @P0 BRA `(.L_x_9) ;  /* 0x0000000000140947 */ /* 0x000fea0003800000 */
[----:B------:R-:W-:Y:S01]  /*0120*/  IMAD.WIDE.U32 R4, R0, 0x4, R2 ;  /* 0x0000000400047825 */ /* 0x000fe200078e0002 */
[----:B------:R-:W2:Y:S05]  /*0130*/  LDG.E R11, desc[UR4][R2.64] ;  /* 0x00000004020b7981 */ /* 0x000eaa000c1e1900 */
[----:B------:R-:W2:Y:S02]  /*0140*/  LDG.E R4, desc[UR4][R4.64] ;  /* 0x0000000404047981 */ /* 0x000ea4000c1e1900 */
[----:B--2---:R-:W-:-:S05]  /*0150*/  IADD3 R11, PT, PT, R4, R11, RZ ;  /* 0x0000000b040b7210 */ /* 0x004fca0007ffe0ff */
[----:B------:R0:W-:Y:S02]  /*0160*/  STG.E desc[UR4][R2.64], R11 ;  /* 0x0000000b02007986 */ /* 0x0001e4000c101904 */
.L_x_9:
[----:B------:R-:W-:Y:S05]  /*0170*/  BSYNC.RECONVERGENT B0 ;  /* 0x0000000000007941 */ /* 0x000fea0003800200 */
.L_x_8:
[----:B------:R-:W-:Y:S01]  /*0180*/  IMAD.SHL.U32 R0, R0, 0x2, RZ ;  /* 0x0000000200007824 */ /* 0x000fe200078e00ff */
[----:B------:R-:W-:Y:S04]  /*0190*/  BAR.SYNC.DEFER_BLOCKING 0x0 ;  /* 0x0000000000007b1d */ /* 0x000fe80000010000 */
[----:B------:R-:W-:-:S13]  /*01a0*/  ISETP.GT.U32.AND P0, PT, R0, R13, PT ;  /* 0x0000000d0000720c */ /* 0x000fda0003f04070 */
[----:B------:R-:W-:Y:S05]  /*01b0*/  @!P0 BRA `(.L_x_10) ;  /* 0xfffffffc00c08947 */ /* 0x000fea000383ffff */
[----:B------:R-:W-:-:S13]  /*01c0*/  ISETP.NE.AND P0, PT, R6, RZ, PT ;  /* 0x000000ff0600720c */ /* 0x000fda0003f05270 */
[----:B------:R-:W-:Y:S05]  /*01d0*/  @P0 EXIT ;  /* 0x000000000000094d */ /* 0x000fea0003800000 */
[----:B0-----:R-:W0:Y:S02]  /*01e0*/  LDC.64 R2, c[0x0][0x380] ;  /* 0x0000e000ff027b82 */ /* 0x001e240000000a00 */
[----:B0-----:R-:W-:-:S06]  /*01f0*/  IMAD.WIDE.U32 R2, R7, 0x4, R2 ;  /* 0x0000000407027825 */ /* 0x001fcc00078e0002 */
[----:B------:R-:W2:Y:S01]  /*0200*/  LDG.E R3, desc[UR4][R2.64] ;  /* 0x0000000402037981 */ /* 0x000ea2000c1e1900 */
[----:B------:R-:W2:Y:S03]  /*0210*/  LDC.64 R4, c[0x0][0x388] ;  /* 0x0000e200ff047b82 */ /* 0x000ea60000000a00 */
[----:B--2---:R-:W-:Y:S01]  /*0220*/  REDG.E.ADD.STRONG.GPU desc[UR4][R4.64], R3 ;  /* 0x000000030400798e */ /* 0x004fe2000c12e104 */
[----:B------:R-:W-:Y:S05]  /*0230*/  EXIT ;  /* 0x000000000000794d */ /* 0x000fea0003800000 */
.L_x_11:
        /* <DEDUP_REMOVED lines=12> */
.L_x_14:


//--------------------- .nv.shared.reserved.0     --------------------------
	.section	.nv.shared.reserved.0,"aw",@nobits
	.weak		__nv_reservedSMEM_offset_0_alias
	.size		__nv_reservedSMEM_offset_0_alias, 0, 64
	.other		__nv_reservedSMEM_offset_0_alias,@"STO_CUDA_RESERVED_SHARED STV_DEFAULT"
__nv_reservedSMEM_offset_0_alias:
	.zero		0
	.zero		64


//--------------------- .nv.constant0._Z17reduceBlksKernel3PiS_i --------------------------
	.section	.nv.constant0._Z17reduceBlksKernel3PiS_i,"a",@progbits
	.sectionflags	@""
	.align	4
.nv.constant0._Z17reduceBlksKernel3PiS_i:
	.zero		916


//--------------------- .nv.constant0._Z17reduceBlksKernel2PiS_i --------------------------
	.section	.nv.constant0._Z17reduceBlksKernel2PiS_i,"a",@progbits
	.sectionflags	@""
	.align	4
.nv.constant0._Z17reduceBlksKernel2PiS_i:
	.zero		916


//--------------------- .nv.constant0._Z17reduceBlksKernel1PiS_i --------------------------
	.section	.nv.constant0._Z17reduceBlksKernel1PiS_i,"a",@progbits
	.sectionflags	@""
	.align	4
.nv.constant0._Z17reduceBlksKernel1PiS_i:
	.zero		916


//--------------------- SYMBOLS --------------------------

	.type		.nv.reservedSmem.offset0,@object
	.size		.nv.reservedSmem.offset0,0x4
